//
// Generated by NVIDIA NVVM Compiler
//
// Compiler Build ID: CL-36424714
// Cuda compilation tools, release 13.0, V13.0.88
// Based on NVVM 20.0.0
//

.version 9.0
.target sm_100
.address_size 64

	// .globl	relu_kernel

.visible .entry relu_kernel(
	.param .u64 .ptr .align 1 relu_kernel_param_0,
	.param .u64 .ptr .align 1 relu_kernel_param_1,
	.param .u32 relu_kernel_param_2
)
{
	.reg .pred 	%p<2>;
	.reg .b32 	%r<6>;
	.reg .b32 	%f<3>;
	.reg .b64 	%rd<8>;

	ld.param.u64 	%rd1, [relu_kernel_param_0];
	ld.param.u64 	%rd2, [relu_kernel_param_1];
	ld.param.u32 	%r2, [relu_kernel_param_2];
	mov.u32 	%r3, %ctaid.x;
	mov.u32 	%r4, %ntid.x;
	mov.u32 	%r5, %tid.x;
	mad.lo.s32 	%r1, %r3, %r4, %r5;
	setp.ge.s32 	%p1, %r1, %r2;
	@%p1 bra 	$L__BB0_2;
	cvta.to.global.u64 	%rd3, %rd2;
	cvta.to.global.u64 	%rd4, %rd1;
	mul.wide.s32 	%rd5, %r1, 4;
	add.s64 	%rd6, %rd4, %rd5;
	ld.global.f32 	%f1, [%rd6];
	max.f32 	%f2, %f1, 0f00000000;
	add.s64 	%rd7, %rd3, %rd5;
	st.global.f32 	[%rd7], %f2;
$L__BB0_2:
	ret;

}


// ===== COMPILED SASS (sm_100) =====

	.target	sm_100

	.elftype	@"ET_EXEC"


//--------------------- .note.nv.tkinfo           --------------------------
	.section	.note.nv.tkinfo,"",@"SHT_NOTE"
	.sectionflags	@"SHF_NOTE_NV_TKINFO"
	.tkinfo
        /*0018*/ 	.word	0x00000002
        /*0030*/ 	.string	""
        /*0030*/ 	.string	"ptxas"
        /*0030*/ 	.string	"Cuda compilation tools, release 13.0, V13.0.88"
        /*0030*/ 	.string	"Build cuda_13.0.r13.0/compiler.36424714_0"
        /*0030*/ 	.string	"-arch sm_100 -m 64 "



//--------------------- .note.nv.cuinfo           --------------------------
	.section	.note.nv.cuinfo,"",@"SHT_NOTE"
	.sectionflags	@"SHF_NOTE_NV_CUINFO"
        /*0018*/ 	.short	0x0002
        /*001a*/ 	.short	0x0064
        /*001c*/ 	.short	0x0082
	.zero		2


//--------------------- .nv.info                  --------------------------
	.section	.nv.info,"",@"SHT_CUDA_INFO"
	.align	4


	//----- nvinfo : EIATTR_REGCOUNT
	.align		4
        /*0000*/ 	.byte	0x04, 0x2f
        /*0002*/ 	.short	(.L_1 - .L_0)
	.align		4
.L_0:
        /*0004*/ 	.word	index@(relu_kernel)
        /*0008*/ 	.word	0x0000000a


	//----- nvinfo : EIATTR_FRAME_SIZE
	.align		4
.L_1:
        /*000c*/ 	.byte	0x04, 0x11
        /*000e*/ 	.short	(.L_3 - .L_2)
	.align		4
.L_2:
        /*0010*/ 	.word	index@(relu_kernel)
        /*0014*/ 	.word	0x00000000


	//----- nvinfo : EIATTR_MIN_STACK_SIZE
	.align		4
.L_3:
        /*0018*/ 	.byte	0x04, 0x12
        /*001a*/ 	.short	(.L_5 - .L_4)
	.align		4
.L_4:
        /*001c*/ 	.word	index@(relu_kernel)
        /*0020*/ 	.word	0x00000000
.L_5:


//--------------------- .nv.compat                --------------------------
	.section	.nv.compat,"",@"SHT_CUDA_COMPAT_INFO"
	.align	4
        /*0000*/ 	.byte	0x02, 0x09, 0x00, 0x00, 0x02, 0x02, 0x01, 0x00, 0x02, 0x05, 0x05, 0x00, 0x03, 0x07, 0x01, 0x01
        /*0010*/ 	.byte	0x02, 0x03, 0x00, 0x00, 0x02, 0x06, 0x01, 0x00, 0x04, 0x0b, 0x08, 0x00, 0x09, 0x00, 0x00, 0x00
        /*0020*/ 	.byte	0x00, 0x00, 0x00, 0x00


//--------------------- .nv.info.relu_kernel      --------------------------
	.section	.nv.info.relu_kernel,"",@"SHT_CUDA_INFO"
	.sectionflags	@""
	.align	4


	//----- nvinfo : EIATTR_CUDA_API_VERSION
	.align		4
        /*0000*/ 	.byte	0x04, 0x37
        /*0002*/ 	.short	(.L_7 - .L_6)
.L_6:
        /*0004*/ 	.word	0x00000082


	//----- nvinfo : EIATTR_KPARAM_INFO
	.align		4
.L_7:
        /*0008*/ 	.byte	0x04, 0x17
        /*000a*/ 	.short	(.L_9 - .L_8)
.L_8:
        /*000c*/ 	.word	0x00000000
        /*0010*/ 	.short	0x0002
        /*0012*/ 	.short	0x0010
        /*0014*/ 	.byte	0x00, 0xf0, 0x11, 0x00


	//----- nvinfo : EIATTR_KPARAM_INFO
	.align		4
.L_9:
        /*0018*/ 	.byte	0x04, 0x17
        /*001a*/ 	.short	(.L_11 - .L_10)
.L_10:
        /*001c*/ 	.word	0x00000000
        /*0020*/ 	.short	0x0001
        /*0022*/ 	.short	0x0008
        /*0024*/ 	.byte	0x00, 0xf5, 0x21, 0x00


	//----- nvinfo : EIATTR_KPARAM_INFO
	.align		4
.L_11:
        /*0028*/ 	.byte	0x04, 0x17
        /*002a*/ 	.short	(.L_13 - .L_12)
.L_12:
        /*002c*/ 	.word	0x00000000
        /*0030*/ 	.short	0x0000
        /*0032*/ 	.short	0x0000
        /*0034*/ 	.byte	0x00, 0xf5, 0x21, 0x00


	//----- nvinfo : EIATTR_SPARSE_MMA_MASK
	.align		4
.L_13:
        /*0038*/ 	.byte	0x03, 0x50
        /*003a*/ 	.short	0x0000


	//----- nvinfo : EIATTR_MAXREG_COUNT
	.align		4
        /*003c*/ 	.byte	0x03, 0x1b
        /*003e*/ 	.short	0x00ff


	//----- nvinfo : EIATTR_MERCURY_ISA_VERSION
	.align		4
        /*0040*/ 	.byte	0x03, 0x5f
        /*0042*/ 	.short	0x0101


	//----- nvinfo : EIATTR_VRC_CTA_INIT_COUNT
	.align		4
        /*0044*/ 	.byte	0x02, 0x4a
	.zero		1
	.zero		1


	//----- nvinfo : EIATTR_EXIT_INSTR_OFFSETS
	.align		4
        /*0048*/ 	.byte	0x04, 0x1c
        /*004a*/ 	.short	(.L_15 - .L_14)


	//   ....[0]....
.L_14:
        /*004c*/ 	.word	0x00000070


	//   ....[1]....
        /*0050*/ 	.word	0x00000100


	//----- nvinfo : EIATTR_CBANK_PARAM_SIZE
	.align		4
.L_15:
        /*0054*/ 	.byte	0x03, 0x19
        /*0056*/ 	.short	0x0014


	//----- nvinfo : EIATTR_PARAM_CBANK
	.align		4
        /*0058*/ 	.byte	0x04, 0x0a
        /*005a*/ 	.short	(.L_17 - .L_16)
	.align		4
.L_16:
        /*005c*/ 	.word	index@(.nv.constant0.relu_kernel)
        /*0060*/ 	.short	0x0380
        /*0062*/ 	.short	0x0014


	//----- nvinfo : EIATTR_SW_WAR
	.align		4
.L_17:
        /*0064*/ 	.byte	0x04, 0x36
        /*0066*/ 	.short	(.L_19 - .L_18)
.L_18:
        /*0068*/ 	.word	0x00000008
.L_19:


//--------------------- .nv.callgraph             --------------------------
	.section	.nv.callgraph,"",@"SHT_CUDA_CALLGRAPH"
	.align	4
	.sectionentsize	8
	.align		4
        /*0000*/ 	.word	0x00000000
	.align		4
        /*0004*/ 	.word	0xffffffff
	.align		4
        /*0008*/ 	.word	0x00000000
	.align		4
        /*000c*/ 	.word	0xfffffffe
	.align		4
        /*0010*/ 	.word	0x00000000
	.align		4
        /*0014*/ 	.word	0xfffffffd
	.align		4
        /*0018*/ 	.word	0x00000000
	.align		4
        /*001c*/ 	.word	0xfffffffc


//--------------------- .text.relu_kernel         --------------------------
	.section	.text.relu_kernel,"ax",@progbits
	.align	128
        .global         relu_kernel
        .type           relu_kernel,@function
        .size           relu_kernel,(.L_x_1 - relu_kernel)
        .other          relu_kernel,@"STO_CUDA_ENTRY STV_DEFAULT"
relu_kernel:
.text.relu_kernel:
[----:B------:R-:W-:Y:S01]  /*0000*/  LDC R1, c[0x0][0x37c] ;  /* 0x0000df00ff017b82 */ /* 0x000fe20000000800 */
[----:B------:R-:W0:Y:S07]  /*0010*/  S2R R0, SR_TID.X ;  /* 0x0000000000007919 */ /* 0x000e2e0000002100 */
[----:B------:R-:W0:Y:S01]  /*0020*/  S2UR UR4, SR_CTAID.X ;  /* 0x00000000000479c3 */ /* 0x000e220000002500 */
[----:B------:R-:W1:Y:S07]  /*0030*/  LDCU UR5, c[0x0][0x390] ;  /* 0x00007200ff0577ac */ /* 0x000e6e0008000800 */
[----:B------:R-:W0:Y:S02]  /*0040*/  LDC R7, c[0x0][0x360] ;  /* 0x0000d800ff077b82 */ /* 0x000e240000000800 */
[----:B0-----:R-:W-:-:S05]  /*0050*/  IMAD R7, R7, UR4, R0 ;  /* 0x0000000407077c24 */ /* 0x001fca000f8e0200 */
[----:B-1----:R-:W-:-:S13]  /*0060*/  ISETP.GE.AND P0, PT, R7, UR5, PT ;  /* 0x0000000507007c0c */ /* 0x002fda000bf06270 */
[----:B------:R-:W-:Y:S05]  /*0070*/  @P0 EXIT ;  /* 0x000000000000094d */ /* 0x000fea0003800000 */
[----:B------:R-:W0:Y:S01]  /*0080*/  LDC.64 R2, c[0x0][0x380] ;  /* 0x0000e000ff027b82 */ /* 0x000e220000000a00 */
[----:B------:R-:W1:Y:S07]  /*0090*/  LDCU.64 UR4, c[0x0][0x358] ;  /* 0x00006b00ff0477ac */ /* 0x000e6e0008000a00 */
[----:B------:R-:W2:Y:S01]  /*00a0*/  LDC.64 R4, c[0x0][0x388] ;  /* 0x0000e200ff047b82 */ /* 0x000ea20000000a00 */
[----:B0-----:R-:W-:-:S06]  /*00b0*/  IMAD.WIDE R2, R7, 0x4, R2 ;  /* 0x0000000407027825 */ /* 0x001fcc00078e0202 */
[----:B-1----:R-:W3:Y:S01]  /*00c0*/  LDG.E R2, desc[UR4][R2.64] ;  /* 0x0000000402027981 */ /* 0x002ee2000c1e1900 */
[----:B--2---:R-:W-:Y:S01]  /*00d0*/  IMAD.WIDE R4, R7, 0x4, R4 ;  /* 0x0000000407047825 */ /* 0x004fe200078e0204 */
[----:B---3--:R-:W-:-:S05]  /*00e0*/  FMNMX R7, RZ, R2, !PT ;  /* 0x00000002ff077209 */ /* 0x008fca0007800000 */
[----:B------:R-:W-:Y:S01]  /*00f0*/  STG.E desc[UR4][R4.64], R7 ;  /* 0x0000000704007986 */ /* 0x000fe2000c101904 */
[----:B------:R-:W-:Y:S05]  /*0100*/  EXIT ;  /* 0x000000000000794d */ /* 0x000fea0003800000 */
.L_x_0:
[----:B------:R-:W-:-:S00]  /*0110*/  BRA `(.L_x_0) ;  /* 0xfffffffc00fc7947 */ /* 0x000fc0000383ffff */
[----:B------:R-:W-:-:S00]  /*0120*/  NOP ;  /* 0x0000000000007918 */ /* 0x000fc00000000000 */
        /* <DEDUP_REMOVED lines=13> */
.L_x_1:


//--------------------- .nv.shared.reserved.0     --------------------------
	.section	.nv.shared.reserved.0,"aw",@nobits
	.weak		__nv_reservedSMEM_offset_0_alias
	.size		__nv_reservedSMEM_offset_0_alias, 0, 64
	.other		__nv_reservedSMEM_offset_0_alias,@"STO_CUDA_RESERVED_SHARED STV_DEFAULT"
__nv_reservedSMEM_offset_0_alias:
	.zero		0
	.zero		64


//--------------------- .nv.constant0.relu_kernel --------------------------
	.section	.nv.constant0.relu_kernel,"a",@progbits
	.sectionflags	@""
	.align	4
.nv.constant0.relu_kernel:
	.zero		916


//--------------------- SYMBOLS --------------------------

	.type		.nv.reservedSmem.offset0,@object
	.size		.nv.reservedSmem.offset0,0x4
